//
// Generated by NVIDIA NVVM Compiler
//
// Compiler Build ID: CL-36424714
// Cuda compilation tools, release 13.0, V13.0.88
// Based on NVVM 20.0.0
//

.version 9.0
.target sm_100
.address_size 64

	// .globl	_Z15vectorAddStaticPKfS0_Pf
// _ZZ15vectorAddStaticPKfS0_PfE2sA has been demoted
// _ZZ15vectorAddStaticPKfS0_PfE2sB has been demoted

.visible .entry _Z15vectorAddStaticPKfS0_Pf(
	.param .u64 .ptr .align 1 _Z15vectorAddStaticPKfS0_Pf_param_0,
	.param .u64 .ptr .align 1 _Z15vectorAddStaticPKfS0_Pf_param_1,
	.param .u64 .ptr .align 1 _Z15vectorAddStaticPKfS0_Pf_param_2
)
{
	.reg .pred 	%p<3>;
	.reg .b32 	%r<10>;
	.reg .b32 	%f<6>;
	.reg .b64 	%rd<12>;
	// demoted variable
	.shared .align 4 .b8 _ZZ15vectorAddStaticPKfS0_PfE2sA[256];
	// demoted variable
	.shared .align 4 .b8 _ZZ15vectorAddStaticPKfS0_PfE2sB[256];
	ld.param.u64 	%rd1, [_Z15vectorAddStaticPKfS0_Pf_param_0];
	ld.param.u64 	%rd2, [_Z15vectorAddStaticPKfS0_Pf_param_1];
	ld.param.u64 	%rd3, [_Z15vectorAddStaticPKfS0_Pf_param_2];
	mov.u32 	%r4, %ctaid.x;
	mov.u32 	%r5, %ntid.x;
	mov.u32 	%r6, %tid.x;
	mad.lo.s32 	%r1, %r4, %r5, %r6;
	setp.gt.s32 	%p1, %r1, 255;
	shl.b32 	%r7, %r6, 2;
	mov.u32 	%r8, _ZZ15vectorAddStaticPKfS0_PfE2sA;
	add.s32 	%r2, %r8, %r7;
	mov.u32 	%r9, _ZZ15vectorAddStaticPKfS0_PfE2sB;
	add.s32 	%r3, %r9, %r7;
	@%p1 bra 	$L__BB0_2;
	cvta.to.global.u64 	%rd4, %rd1;
	cvta.to.global.u64 	%rd5, %rd2;
	mul.wide.s32 	%rd6, %r1, 4;
	add.s64 	%rd7, %rd4, %rd6;
	ld.global.f32 	%f1, [%rd7];
	st.shared.f32 	[%r2], %f1;
	add.s64 	%rd8, %rd5, %rd6;
	ld.global.f32 	%f2, [%rd8];
	st.shared.f32 	[%r3], %f2;
$L__BB0_2:
	setp.gt.s32 	%p2, %r1, 255;
	bar.sync 	0;
	@%p2 bra 	$L__BB0_4;
	ld.shared.f32 	%f3, [%r2];
	ld.shared.f32 	%f4, [%r3];
	add.f32 	%f5, %f3, %f4;
	cvta.to.global.u64 	%rd9, %rd3;
	mul.wide.s32 	%rd10, %r1, 4;
	add.s64 	%rd11, %rd9, %rd10;
	st.global.f32 	[%rd11], %f5;
$L__BB0_4:
	ret;

}


// ===== COMPILED SASS (sm_100) =====

	.target	sm_100

	.elftype	@"ET_EXEC"


//--------------------- .note.nv.tkinfo           --------------------------
	.section	.note.nv.tkinfo,"",@"SHT_NOTE"
	.sectionflags	@"SHF_NOTE_NV_TKINFO"
	.tkinfo
        /*0018*/ 	.word	0x00000002
        /*0030*/ 	.string	""
        /*0030*/ 	.string	"ptxas"
        /*0030*/ 	.string	"Cuda compilation tools, release 13.0, V13.0.88"
        /*0030*/ 	.string	"Build cuda_13.0.r13.0/compiler.36424714_0"
        /*0030*/ 	.string	"-arch sm_100 -m 64 "



//--------------------- .note.nv.cuinfo           --------------------------
	.section	.note.nv.cuinfo,"",@"SHT_NOTE"
	.sectionflags	@"SHF_NOTE_NV_CUINFO"
        /*0018*/ 	.short	0x0002
        /*001a*/ 	.short	0x0064
        /*001c*/ 	.short	0x0082
	.zero		2


//--------------------- .nv.info                  --------------------------
	.section	.nv.info,"",@"SHT_CUDA_INFO"
	.align	4


	//----- nvinfo : EIATTR_REGCOUNT
	.align		4
        /*0000*/ 	.byte	0x04, 0x2f
        /*0002*/ 	.short	(.L_1 - .L_0)
	.align		4
.L_0:
        /*0004*/ 	.word	index@(_Z15vectorAddStaticPKfS0_Pf)
        /*0008*/ 	.word	0x0000000a


	//----- nvinfo : EIATTR_FRAME_SIZE
	.align		4
.L_1:
        /*000c*/ 	.byte	0x04, 0x11
        /*000e*/ 	.short	(.L_3 - .L_2)
	.align		4
.L_2:
        /*0010*/ 	.word	index@(_Z15vectorAddStaticPKfS0_Pf)
        /*0014*/ 	.word	0x00000000


	//----- nvinfo : EIATTR_MIN_STACK_SIZE
	.align		4
.L_3:
        /*0018*/ 	.byte	0x04, 0x12
        /*001a*/ 	.short	(.L_5 - .L_4)
	.align		4
.L_4:
        /*001c*/ 	.word	index@(_Z15vectorAddStaticPKfS0_Pf)
        /*0020*/ 	.word	0x00000000
.L_5:


//--------------------- .nv.compat                --------------------------
	.section	.nv.compat,"",@"SHT_CUDA_COMPAT_INFO"
	.align	4
        /*0000*/ 	.byte	0x02, 0x09, 0x00, 0x00, 0x02, 0x02, 0x01, 0x00, 0x02, 0x05, 0x05, 0x00, 0x03, 0x07, 0x01, 0x01
        /*0010*/ 	.byte	0x02, 0x03, 0x00, 0x00, 0x02, 0x06, 0x01, 0x00, 0x04, 0x0b, 0x08, 0x00, 0x09, 0x00, 0x00, 0x00
        /*0020*/ 	.byte	0x00, 0x00, 0x00, 0x00


//--------------------- .nv.info._Z15vectorAddStaticPKfS0_Pf --------------------------
	.section	.nv.info._Z15vectorAddStaticPKfS0_Pf,"",@"SHT_CUDA_INFO"
	.sectionflags	@""
	.align	4


	//----- nvinfo : EIATTR_CUDA_API_VERSION
	.align		4
        /*0000*/ 	.byte	0x04, 0x37
        /*0002*/ 	.short	(.L_7 - .L_6)
.L_6:
        /*0004*/ 	.word	0x00000082


	//----- nvinfo : EIATTR_KPARAM_INFO
	.align		4
.L_7:
        /*0008*/ 	.byte	0x04, 0x17
        /*000a*/ 	.short	(.L_9 - .L_8)
.L_8:
        /*000c*/ 	.word	0x00000000
        /*0010*/ 	.short	0x0002
        /*0012*/ 	.short	0x0010
        /*0014*/ 	.byte	0x00, 0xf5, 0x21, 0x00


	//----- nvinfo : EIATTR_KPARAM_INFO
	.align		4
.L_9:
        /*0018*/ 	.byte	0x04, 0x17
        /*001a*/ 	.short	(.L_11 - .L_10)
.L_10:
        /*001c*/ 	.word	0x00000000
        /*0020*/ 	.short	0x0001
        /*0022*/ 	.short	0x0008
        /*0024*/ 	.byte	0x00, 0xf5, 0x21, 0x00


	//----- nvinfo : EIATTR_KPARAM_INFO
	.align		4
.L_11:
        /*0028*/ 	.byte	0x04, 0x17
        /*002a*/ 	.short	(.L_13 - .L_12)
.L_12:
        /*002c*/ 	.word	0x00000000
        /*0030*/ 	.short	0x0000
        /*0032*/ 	.short	0x0000
        /*0034*/ 	.byte	0x00, 0xf5, 0x21, 0x00


	//----- nvinfo : EIATTR_SPARSE_MMA_MASK
	.align		4
.L_13:
        /*0038*/ 	.byte	0x03, 0x50
        /*003a*/ 	.short	0x0000


	//----- nvinfo : EIATTR_MAXREG_COUNT
	.align		4
        /*003c*/ 	.byte	0x03, 0x1b
        /*003e*/ 	.short	0x00ff


	//----- nvinfo : EIATTR_NUM_BARRIERS
	.align		4
        /*0040*/ 	.byte	0x02, 0x4c
        /*0042*/ 	.byte	0x01
	.zero		1


	//----- nvinfo : EIATTR_MERCURY_ISA_VERSION
	.align		4
        /*0044*/ 	.byte	0x03, 0x5f
        /*0046*/ 	.short	0x0101


	//----- nvinfo : EIATTR_VRC_CTA_INIT_COUNT
	.align		4
        /*0048*/ 	.byte	0x02, 0x4a
	.zero		1
	.zero		1


	//----- nvinfo : EIATTR_EXIT_INSTR_OFFSETS
	.align		4
        /*004c*/ 	.byte	0x04, 0x1c
        /*004e*/ 	.short	(.L_15 - .L_14)


	//   ....[0]....
.L_14:
        /*0050*/ 	.word	0x00000170


	//   ....[1]....
        /*0054*/ 	.word	0x000001e0


	//----- nvinfo : EIATTR_CBANK_PARAM_SIZE
	.align		4
.L_15:
        /*0058*/ 	.byte	0x03, 0x19
        /*005a*/ 	.short	0x0018


	//----- nvinfo : EIATTR_PARAM_CBANK
	.align		4
        /*005c*/ 	.byte	0x04, 0x0a
        /*005e*/ 	.short	(.L_17 - .L_16)
	.align		4
.L_16:
        /*0060*/ 	.word	index@(.nv.constant0._Z15vectorAddStaticPKfS0_Pf)
        /*0064*/ 	.short	0x0380
        /*0066*/ 	.short	0x0018


	//----- nvinfo : EIATTR_SW_WAR
	.align		4
.L_17:
        /*0068*/ 	.byte	0x04, 0x36
        /*006a*/ 	.short	(.L_19 - .L_18)
.L_18:
        /*006c*/ 	.word	0x00000008
.L_19:


//--------------------- .nv.callgraph             --------------------------
	.section	.nv.callgraph,"",@"SHT_CUDA_CALLGRAPH"
	.align	4
	.sectionentsize	8
	.align		4
        /*0000*/ 	.word	0x00000000
	.align		4
        /*0004*/ 	.word	0xffffffff
	.align		4
        /*0008*/ 	.word	0x00000000
	.align		4
        /*000c*/ 	.word	0xfffffffe
	.align		4
        /*0010*/ 	.word	0x00000000
	.align		4
        /*0014*/ 	.word	0xfffffffd
	.align		4
        /*0018*/ 	.word	0x00000000
	.align		4
        /*001c*/ 	.word	0xfffffffc


//--------------------- .text._Z15vectorAddStaticPKfS0_Pf --------------------------
	.section	.text._Z15vectorAddStaticPKfS0_Pf,"ax",@progbits
	.align	128
        .global         _Z15vectorAddStaticPKfS0_Pf
        .type           _Z15vectorAddStaticPKfS0_Pf,@function
        .size           _Z15vectorAddStaticPKfS0_Pf,(.L_x_1 - _Z15vectorAddStaticPKfS0_Pf)
        .other          _Z15vectorAddStaticPKfS0_Pf,@"STO_CUDA_ENTRY STV_DEFAULT"
_Z15vectorAddStaticPKfS0_Pf:
.text._Z15vectorAddStaticPKfS0_Pf:
[----:B------:R-:W-:Y:S01]  /*0000*/  LDC R1, c[0x0][0x37c] ;  /* 0x0000df00ff017b82 */ /* 0x000fe20000000800 */
[----:B------:R-:W0:Y:S07]  /*0010*/  S2R R6, SR_TID.X ;  /* 0x0000000000067919 */ /* 0x000e2e0000002100 */
[----:B------:R-:W0:Y:S01]  /*0020*/  S2UR UR4, SR_CTAID.X ;  /* 0x00000000000479c3 */ /* 0x000e220000002500 */
[----:B------:R-:W1:Y:S07]  /*0030*/  LDCU.64 UR8, c[0x0][0x358] ;  /* 0x00006b00ff0877ac */ /* 0x000e6e0008000a00 */
[----:B------:R-:W0:Y:S08]  /*0040*/  LDC R7, c[0x0][0x360] ;  /* 0x0000d800ff077b82 */ /* 0x000e300000000800 */
[----:B------:R-:W2:Y:S08]  /*0050*/  LDC.64 R2, c[0x0][0x380] ;  /* 0x0000e000ff027b82 */ /* 0x000eb00000000a00 */
[----:B------:R-:W3:Y:S01]  /*0060*/  LDC.64 R4, c[0x0][0x388] ;  /* 0x0000e200ff047b82 */ /* 0x000ee20000000a00 */
[----:B0-----:R-:W-:-:S05]  /*0070*/  IMAD R7, R7, UR4, R6 ;  /* 0x0000000407077c24 */ /* 0x001fca000f8e0206 */
[----:B------:R-:W-:-:S13]  /*0080*/  ISETP.GT.AND P0, PT, R7, 0xff, PT ;  /* 0x000000ff0700780c */ /* 0x000fda0003f04270 */
[----:B--2---:R-:W-:-:S04]  /*0090*/  @!P0 IMAD.WIDE R2, R7, 0x4, R2 ;  /* 0x0000000407028825 */ /* 0x004fc800078e0202 */
[----:B---3--:R-:W-:Y:S02]  /*00a0*/  @!P0 IMAD.WIDE R4, R7, 0x4, R4 ;  /* 0x0000000407048825 */ /* 0x008fe400078e0204 */
[----:B-1----:R-:W2:Y:S04]  /*00b0*/  @!P0 LDG.E R3, desc[UR8][R2.64] ;  /* 0x0000000802038981 */ /* 0x002ea8000c1e1900 */
[----:B------:R-:W3:Y:S01]  /*00c0*/  @!P0 LDG.E R5, desc[UR8][R4.64] ;  /* 0x0000000804058981 */ /* 0x000ee2000c1e1900 */
[----:B------:R-:W0:Y:S01]  /*00d0*/  S2UR UR6, SR_CgaCtaId ;  /* 0x00000000000679c3 */ /* 0x000e220000008800 */
[----:B------:R-:W-:Y:S02]  /*00e0*/  UMOV UR4, 0x400 ;  /* 0x0000040000047882 */ /* 0x000fe40000000000 */
[----:B------:R-:W-:-:S02]  /*00f0*/  UIADD3 UR5, UPT, UPT, UR4, 0x100, URZ ;  /* 0x0000010004057890 */ /* 0x000fc4000fffe0ff */
[----:B0-----:R-:W-:Y:S02]  /*0100*/  ULEA UR4, UR6, UR4, 0x18 ;  /* 0x0000000406047291 */ /* 0x001fe4000f8ec0ff */
[----:B------:R-:W-:-:S04]  /*0110*/  ULEA UR5, UR6, UR5, 0x18 ;  /* 0x0000000506057291 */ /* 0x000fc8000f8ec0ff */
[C---:B------:R-:W-:Y:S02]  /*0120*/  LEA R0, R6.reuse, UR4, 0x2 ;  /* 0x0000000406007c11 */ /* 0x040fe4000f8e10ff */
[----:B------:R-:W-:-:S03]  /*0130*/  LEA R6, R6, UR5, 0x2 ;  /* 0x0000000506067c11 */ /* 0x000fc6000f8e10ff */
[----:B--2---:R0:W-:Y:S04]  /*0140*/  @!P0 STS [R0], R3 ;  /* 0x0000000300008388 */ /* 0x0041e80000000800 */
[----:B---3--:R0:W-:Y:S01]  /*0150*/  @!P0 STS [R6], R5 ;  /* 0x0000000506008388 */ /* 0x0081e20000000800 */
[----:B------:R-:W-:Y:S06]  /*0160*/  BAR.SYNC.DEFER_BLOCKING 0x0 ;  /* 0x0000000000007b1d */ /* 0x000fec0000010000 */
[----:B------:R-:W-:Y:S05]  /*0170*/  @P0 EXIT ;  /* 0x000000000000094d */ /* 0x000fea0003800000 */
[----:B0-----:R-:W-:Y:S01]  /*0180*/  LDS R0, [R0] ;  /* 0x0000000000007984 */ /* 0x001fe20000000800 */
[----:B------:R-:W0:Y:S03]  /*0190*/  LDC.64 R2, c[0x0][0x390] ;  /* 0x0000e400ff027b82 */ /* 0x000e260000000a00 */
[----:B------:R-:W1:Y:S01]  /*01a0*/  LDS R5, [R6] ;  /* 0x0000000006057984 */ /* 0x000e620000000800 */
[----:B0-----:R-:W-:-:S04]  /*01b0*/  IMAD.WIDE R2, R7, 0x4, R2 ;  /* 0x0000000407027825 */ /* 0x001fc800078e0202 */
[----:B-1----:R-:W-:-:S05]  /*01c0*/  FADD R5, R0, R5 ;  /* 0x0000000500057221 */ /* 0x002fca0000000000 */
[----:B------:R-:W-:Y:S01]  /*01d0*/  STG.E desc[UR8][R2.64], R5 ;  /* 0x0000000502007986 */ /* 0x000fe2000c101908 */
[----:B------:R-:W-:Y:S05]  /*01e0*/  EXIT ;  /* 0x000000000000794d */ /* 0x000fea0003800000 */
.L_x_0:
[----:B------:R-:W-:-:S00]  /*01f0*/  BRA `(.L_x_0) ;  /* 0xfffffffc00fc7947 */ /* 0x000fc0000383ffff */
[----:B------:R-:W-:-:S00]  /*0200*/  NOP ;  /* 0x0000000000007918 */ /* 0x000fc00000000000 */
[----:B------:R-:W-:-:S00]  /*0210*/  NOP ;  /* 0x0000000000007918 */ /* 0x000fc00000000000 */
[----:B------:R-:W-:-:S00]  /*0220*/  NOP ;  /* 0x0000000000007918 */ /* 0x000fc00000000000 */
[----:B------:R-:W-:-:S00]  /*0230*/  NOP ;  /* 0x0000000000007918 */ /* 0x000fc00000000000 */
[----:B------:R-:W-:-:S00]  /*0240*/  NOP ;  /* 0x0000000000007918 */ /* 0x000fc00000000000 */
[----:B------:R-:W-:-:S00]  /*0250*/  NOP ;  /* 0x0000000000007918 */ /* 0x000fc00000000000 */
[----:B------:R-:W-:-:S00]  /*0260*/  NOP ;  /* 0x0000000000007918 */ /* 0x000fc00000000000 */
[----:B------:R-:W-:-:S00]  /*0270*/  NOP ;  /* 0x0000000000007918 */ /* 0x000fc00000000000 */
.L_x_1:


//--------------------- .nv.shared._Z15vectorAddStaticPKfS0_Pf --------------------------
	.section	.nv.shared._Z15vectorAddStaticPKfS0_Pf,"aw",@nobits
	.sectionflags	@""
	.align	4
.nv.shared._Z15vectorAddStaticPKfS0_Pf:
	.zero		1536


//--------------------- .nv.shared.reserved.0     --------------------------
	.section	.nv.shared.reserved.0,"aw",@nobits
	.weak		__nv_reservedSMEM_offset_0_alias
	.size		__nv_reservedSMEM_offset_0_alias, 0, 64
	.other		__nv_reservedSMEM_offset_0_alias,@"STO_CUDA_RESERVED_SHARED STV_DEFAULT"
__nv_reservedSMEM_offset_0_alias:
	.zero		0
	.zero		64


//--------------------- .nv.constant0._Z15vectorAddStaticPKfS0_Pf --------------------------
	.section	.nv.constant0._Z15vectorAddStaticPKfS0_Pf,"a",@progbits
	.sectionflags	@""
	.align	4
.nv.constant0._Z15vectorAddStaticPKfS0_Pf:
	.zero		920


//--------------------- SYMBOLS --------------------------

	.type		.nv.reservedSmem.offset0,@object
	.size		.nv.reservedSmem.offset0,0x4
	.type		.nv.reservedSmem.cap,@object
	.size		.nv.reservedSmem.cap,0x4
